//
// Generated by NVIDIA NVVM Compiler
//
// Compiler Build ID: CL-36424714
// Cuda compilation tools, release 13.0, V13.0.88
// Based on NVVM 20.0.0
//

.version 9.0
.target sm_100
.address_size 64

	// .globl	_Z15parrallelReducePi

.visible .entry _Z15parrallelReducePi(
	.param .u64 .ptr .align 1 _Z15parrallelReducePi_param_0
)
{


	ret;

}


// ===== COMPILED SASS (sm_100) =====

	.target	sm_100

	.elftype	@"ET_EXEC"


//--------------------- .note.nv.tkinfo           --------------------------
	.section	.note.nv.tkinfo,"",@"SHT_NOTE"
	.sectionflags	@"SHF_NOTE_NV_TKINFO"
	.tkinfo
        /*0018*/ 	.word	0x00000002
        /*0030*/ 	.string	""
        /*0030*/ 	.string	"ptxas"
        /*0030*/ 	.string	"Cuda compilation tools, release 13.0, V13.0.88"
        /*0030*/ 	.string	"Build cuda_13.0.r13.0/compiler.36424714_0"
        /*0030*/ 	.string	"-arch sm_100 -m 64 "



//--------------------- .note.nv.cuinfo           --------------------------
	.section	.note.nv.cuinfo,"",@"SHT_NOTE"
	.sectionflags	@"SHF_NOTE_NV_CUINFO"
        /*0018*/ 	.short	0x0002
        /*001a*/ 	.short	0x0064
        /*001c*/ 	.short	0x0082
	.zero		2


//--------------------- .nv.info                  --------------------------
	.section	.nv.info,"",@"SHT_CUDA_INFO"
	.align	4


	//----- nvinfo : EIATTR_REGCOUNT
	.align		4
        /*0000*/ 	.byte	0x04, 0x2f
        /*0002*/ 	.short	(.L_1 - .L_0)
	.align		4
.L_0:
        /*0004*/ 	.word	index@(_Z15parrallelReducePi)
        /*0008*/ 	.word	0x00000004


	//----- nvinfo : EIATTR_FRAME_SIZE
	.align		4
.L_1:
        /*000c*/ 	.byte	0x04, 0x11
        /*000e*/ 	.short	(.L_3 - .L_2)
	.align		4
.L_2:
        /*0010*/ 	.word	index@(_Z15parrallelReducePi)
        /*0014*/ 	.word	0x00000000


	//----- nvinfo : EIATTR_MIN_STACK_SIZE
	.align		4
.L_3:
        /*0018*/ 	.byte	0x04, 0x12
        /*001a*/ 	.short	(.L_5 - .L_4)
	.align		4
.L_4:
        /*001c*/ 	.word	index@(_Z15parrallelReducePi)
        /*0020*/ 	.word	0x00000000
.L_5:


//--------------------- .nv.compat                --------------------------
	.section	.nv.compat,"",@"SHT_CUDA_COMPAT_INFO"
	.align	4
        /*0000*/ 	.byte	0x02, 0x09, 0x00, 0x00, 0x02, 0x02, 0x01, 0x00, 0x02, 0x05, 0x05, 0x00, 0x03, 0x07, 0x01, 0x01
        /*0010*/ 	.byte	0x02, 0x03, 0x00, 0x00, 0x02, 0x06, 0x01, 0x00, 0x04, 0x0b, 0x08, 0x00, 0x09, 0x00, 0x00, 0x00
        /*0020*/ 	.byte	0x00, 0x00, 0x00, 0x00


//--------------------- .nv.info._Z15parrallelReducePi --------------------------
	.section	.nv.info._Z15parrallelReducePi,"",@"SHT_CUDA_INFO"
	.sectionflags	@""
	.align	4


	//----- nvinfo : EIATTR_CUDA_API_VERSION
	.align		4
        /*0000*/ 	.byte	0x04, 0x37
        /*0002*/ 	.short	(.L_7 - .L_6)
.L_6:
        /*0004*/ 	.word	0x00000082


	//----- nvinfo : EIATTR_KPARAM_INFO
	.align		4
.L_7:
        /*0008*/ 	.byte	0x04, 0x17
        /*000a*/ 	.short	(.L_9 - .L_8)
.L_8:
        /*000c*/ 	.word	0x00000000
        /*0010*/ 	.short	0x0000
        /*0012*/ 	.short	0x0000
        /*0014*/ 	.byte	0x00, 0xf5, 0x21, 0x00


	//----- nvinfo : EIATTR_SPARSE_MMA_MASK
	.align		4
.L_9:
        /*0018*/ 	.byte	0x03, 0x50
        /*001a*/ 	.short	0x0000


	//----- nvinfo : EIATTR_MAXREG_COUNT
	.align		4
        /*001c*/ 	.byte	0x03, 0x1b
        /*001e*/ 	.short	0x00ff


	//----- nvinfo : EIATTR_MERCURY_ISA_VERSION
	.align		4
        /*0020*/ 	.byte	0x03, 0x5f
        /*0022*/ 	.short	0x0101


	//----- nvinfo : EIATTR_VRC_CTA_INIT_COUNT
	.align		4
        /*0024*/ 	.byte	0x02, 0x4a
	.zero		1
	.zero		1


	//----- nvinfo : EIATTR_EXIT_INSTR_OFFSETS
	.align		4
        /*0028*/ 	.byte	0x04, 0x1c
        /*002a*/ 	.short	(.L_11 - .L_10)


	//   ....[0]....
.L_10:
        /*002c*/ 	.word	0x00000010


	//----- nvinfo : EIATTR_CBANK_PARAM_SIZE
	.align		4
.L_11:
        /*0030*/ 	.byte	0x03, 0x19
        /*0032*/ 	.short	0x0008


	//----- nvinfo : EIATTR_PARAM_CBANK
	.align		4
        /*0034*/ 	.byte	0x04, 0x0a
        /*0036*/ 	.short	(.L_13 - .L_12)
	.align		4
.L_12:
        /*0038*/ 	.word	index@(.nv.constant0._Z15parrallelReducePi)
        /*003c*/ 	.short	0x0380
        /*003e*/ 	.short	0x0008


	//----- nvinfo : EIATTR_SW_WAR
	.align		4
.L_13:
        /*0040*/ 	.byte	0x04, 0x36
        /*0042*/ 	.short	(.L_15 - .L_14)
.L_14:
        /*0044*/ 	.word	0x00000008
.L_15:


//--------------------- .nv.callgraph             --------------------------
	.section	.nv.callgraph,"",@"SHT_CUDA_CALLGRAPH"
	.align	4
	.sectionentsize	8
	.align		4
        /*0000*/ 	.word	0x00000000
	.align		4
        /*0004*/ 	.word	0xffffffff
	.align		4
        /*0008*/ 	.word	0x00000000
	.align		4
        /*000c*/ 	.word	0xfffffffe
	.align		4
        /*0010*/ 	.word	0x00000000
	.align		4
        /*0014*/ 	.word	0xfffffffd
	.align		4
        /*0018*/ 	.word	0x00000000
	.align		4
        /*001c*/ 	.word	0xfffffffc


//--------------------- .text._Z15parrallelReducePi --------------------------
	.section	.text._Z15parrallelReducePi,"ax",@progbits
	.align	128
        .global         _Z15parrallelReducePi
        .type           _Z15parrallelReducePi,@function
        .size           _Z15parrallelReducePi,(.L_x_1 - _Z15parrallelReducePi)
        .other          _Z15parrallelReducePi,@"STO_CUDA_ENTRY STV_DEFAULT"
_Z15parrallelReducePi:
.text._Z15parrallelReducePi:
[----:B------:R-:W-:Y:S01]  /*0000*/  LDC R1, c[0x0][0x37c] ;  /* 0x0000df00ff017b82 */ /* 0x000fe20000000800 */
[----:B------:R-:W-:Y:S05]  /*0010*/  EXIT ;  /* 0x000000000000794d */ /* 0x000fea0003800000 */
.L_x_0:
[----:B------:R-:W-:-:S00]  /*0020*/  BRA `(.L_x_0) ;  /* 0xfffffffc00fc7947 */ /* 0x000fc0000383ffff */
[----:B------:R-:W-:-:S00]  /*0030*/  NOP ;  /* 0x0000000000007918 */ /* 0x000fc00000000000 */
        /* <DEDUP_REMOVED lines=12> */
.L_x_1:


//--------------------- .nv.shared.reserved.0     --------------------------
	.section	.nv.shared.reserved.0,"aw",@nobits
	.weak		__nv_reservedSMEM_offset_0_alias
	.size		__nv_reservedSMEM_offset_0_alias, 0, 64
	.other		__nv_reservedSMEM_offset_0_alias,@"STO_CUDA_RESERVED_SHARED STV_DEFAULT"
__nv_reservedSMEM_offset_0_alias:
	.zero		0
	.zero		64


//--------------------- .nv.constant0._Z15parrallelReducePi --------------------------
	.section	.nv.constant0._Z15parrallelReducePi,"a",@progbits
	.sectionflags	@""
	.align	4
.nv.constant0._Z15parrallelReducePi:
	.zero		904


//--------------------- SYMBOLS --------------------------

	.type		.nv.reservedSmem.offset0,@object
	.size		.nv.reservedSmem.offset0,0x4
